//
// Generated by NVIDIA NVVM Compiler
//
// Compiler Build ID: CL-36424714
// Cuda compilation tools, release 13.0, V13.0.88
// Based on NVVM 20.0.0
//

.version 9.0
.target sm_100
.address_size 64

	// .globl	_Z11tanh_kernelPKfPfmm

.visible .entry _Z11tanh_kernelPKfPfmm(
	.param .u64 .ptr .align 1 _Z11tanh_kernelPKfPfmm_param_0,
	.param .u64 .ptr .align 1 _Z11tanh_kernelPKfPfmm_param_1,
	.param .u64 _Z11tanh_kernelPKfPfmm_param_2,
	.param .u64 _Z11tanh_kernelPKfPfmm_param_3
)
{
	.reg .pred 	%p<6>;
	.reg .b32 	%r<10>;
	.reg .b32 	%f<17>;
	.reg .b64 	%rd<14>;

	ld.param.u64 	%rd3, [_Z11tanh_kernelPKfPfmm_param_0];
	ld.param.u64 	%rd4, [_Z11tanh_kernelPKfPfmm_param_1];
	ld.param.u64 	%rd5, [_Z11tanh_kernelPKfPfmm_param_2];
	ld.param.u64 	%rd6, [_Z11tanh_kernelPKfPfmm_param_3];
	mov.u32 	%r1, %ntid.x;
	mov.u32 	%r2, %ctaid.x;
	mov.u32 	%r3, %tid.x;
	mad.lo.s32 	%r4, %r1, %r2, %r3;
	cvt.u64.u32 	%rd1, %r4;
	mov.u32 	%r5, %ntid.y;
	mov.u32 	%r6, %ctaid.y;
	mov.u32 	%r7, %tid.y;
	mad.lo.s32 	%r8, %r5, %r6, %r7;
	cvt.u64.u32 	%rd2, %r8;
	setp.le.u64 	%p1, %rd5, %rd1;
	setp.le.u64 	%p2, %rd6, %rd2;
	or.pred  	%p3, %p1, %p2;
	@%p3 bra 	$L__BB0_2;
	cvta.to.global.u64 	%rd8, %rd3;
	cvta.to.global.u64 	%rd9, %rd4;
	mad.lo.s64 	%rd10, %rd5, %rd2, %rd1;
	shl.b64 	%rd11, %rd10, 2;
	add.s64 	%rd12, %rd8, %rd11;
	ld.global.f32 	%f1, [%rd12];
	abs.f32 	%f2, %f1;
	mul.f32 	%f3, %f2, 0f4038AA3B;
	ex2.approx.ftz.f32 	%f4, %f3;
	add.f32 	%f5, %f4, 0f3F800000;
	rcp.approx.ftz.f32 	%f6, %f5;
	fma.rn.f32 	%f7, %f6, 0fC0000000, 0f3F800000;
	setp.ge.f32 	%p4, %f2, 0f41102CB4;
	selp.f32 	%f8, 0f3F800000, %f7, %p4;
	copysign.f32 	%f9, %f1, %f8;
	mul.f32 	%f10, %f1, %f1;
	fma.rn.f32 	%f11, %f10, 0f3C80F082, 0fBD563CAE;
	fma.rn.f32 	%f12, %f11, %f10, 0f3E085941;
	fma.rn.f32 	%f13, %f12, %f10, 0fBEAAA9ED;
	fma.rn.f32 	%f14, %f13, %f10, 0f00000000;
	fma.rn.f32 	%f15, %f14, %f1, %f1;
	setp.ge.f32 	%p5, %f2, 0f3F19999A;
	selp.f32 	%f16, %f9, %f15, %p5;
	add.s64 	%rd13, %rd9, %rd11;
	st.global.f32 	[%rd13], %f16;
$L__BB0_2:
	ret;

}


// ===== COMPILED SASS (sm_100) =====

	.target	sm_100

	.elftype	@"ET_EXEC"


//--------------------- .note.nv.tkinfo           --------------------------
	.section	.note.nv.tkinfo,"",@"SHT_NOTE"
	.sectionflags	@"SHF_NOTE_NV_TKINFO"
	.tkinfo
        /*0018*/ 	.word	0x00000002
        /*0030*/ 	.string	""
        /*0030*/ 	.string	"ptxas"
        /*0030*/ 	.string	"Cuda compilation tools, release 13.0, V13.0.88"
        /*0030*/ 	.string	"Build cuda_13.0.r13.0/compiler.36424714_0"
        /*0030*/ 	.string	"-arch sm_100 -m 64 "



//--------------------- .note.nv.cuinfo           --------------------------
	.section	.note.nv.cuinfo,"",@"SHT_NOTE"
	.sectionflags	@"SHF_NOTE_NV_CUINFO"
        /*0018*/ 	.short	0x0002
        /*001a*/ 	.short	0x0064
        /*001c*/ 	.short	0x0082
	.zero		2


//--------------------- .nv.info                  --------------------------
	.section	.nv.info,"",@"SHT_CUDA_INFO"
	.align	4


	//----- nvinfo : EIATTR_REGCOUNT
	.align		4
        /*0000*/ 	.byte	0x04, 0x2f
        /*0002*/ 	.short	(.L_1 - .L_0)
	.align		4
.L_0:
        /*0004*/ 	.word	index@(_Z11tanh_kernelPKfPfmm)
        /*0008*/ 	.word	0x0000000d


	//----- nvinfo : EIATTR_FRAME_SIZE
	.align		4
.L_1:
        /*000c*/ 	.byte	0x04, 0x11
        /*000e*/ 	.short	(.L_3 - .L_2)
	.align		4
.L_2:
        /*0010*/ 	.word	index@(_Z11tanh_kernelPKfPfmm)
        /*0014*/ 	.word	0x00000000


	//----- nvinfo : EIATTR_MIN_STACK_SIZE
	.align		4
.L_3:
        /*0018*/ 	.byte	0x04, 0x12
        /*001a*/ 	.short	(.L_5 - .L_4)
	.align		4
.L_4:
        /*001c*/ 	.word	index@(_Z11tanh_kernelPKfPfmm)
        /*0020*/ 	.word	0x00000000
.L_5:


//--------------------- .nv.compat                --------------------------
	.section	.nv.compat,"",@"SHT_CUDA_COMPAT_INFO"
	.align	4
        /*0000*/ 	.byte	0x02, 0x09, 0x00, 0x00, 0x02, 0x02, 0x01, 0x00, 0x02, 0x05, 0x05, 0x00, 0x03, 0x07, 0x01, 0x01
        /*0010*/ 	.byte	0x02, 0x03, 0x00, 0x00, 0x02, 0x06, 0x01, 0x00, 0x04, 0x0b, 0x08, 0x00, 0x01, 0x00, 0x00, 0x00
        /*0020*/ 	.byte	0x00, 0x00, 0x00, 0x00


//--------------------- .nv.info._Z11tanh_kernelPKfPfmm --------------------------
	.section	.nv.info._Z11tanh_kernelPKfPfmm,"",@"SHT_CUDA_INFO"
	.sectionflags	@""
	.align	4


	//----- nvinfo : EIATTR_CUDA_API_VERSION
	.align		4
        /*0000*/ 	.byte	0x04, 0x37
        /*0002*/ 	.short	(.L_7 - .L_6)
.L_6:
        /*0004*/ 	.word	0x00000082


	//----- nvinfo : EIATTR_KPARAM_INFO
	.align		4
.L_7:
        /*0008*/ 	.byte	0x04, 0x17
        /*000a*/ 	.short	(.L_9 - .L_8)
.L_8:
        /*000c*/ 	.word	0x00000000
        /*0010*/ 	.short	0x0003
        /*0012*/ 	.short	0x0018
        /*0014*/ 	.byte	0x00, 0xf0, 0x21, 0x00


	//----- nvinfo : EIATTR_KPARAM_INFO
	.align		4
.L_9:
        /*0018*/ 	.byte	0x04, 0x17
        /*001a*/ 	.short	(.L_11 - .L_10)
.L_10:
        /*001c*/ 	.word	0x00000000
        /*0020*/ 	.short	0x0002
        /*0022*/ 	.short	0x0010
        /*0024*/ 	.byte	0x00, 0xf0, 0x21, 0x00


	//----- nvinfo : EIATTR_KPARAM_INFO
	.align		4
.L_11:
        /*0028*/ 	.byte	0x04, 0x17
        /*002a*/ 	.short	(.L_13 - .L_12)
.L_12:
        /*002c*/ 	.word	0x00000000
        /*0030*/ 	.short	0x0001
        /*0032*/ 	.short	0x0008
        /*0034*/ 	.byte	0x00, 0xf5, 0x21, 0x00


	//----- nvinfo : EIATTR_KPARAM_INFO
	.align		4
.L_13:
        /*0038*/ 	.byte	0x04, 0x17
        /*003a*/ 	.short	(.L_15 - .L_14)
.L_14:
        /*003c*/ 	.word	0x00000000
        /*0040*/ 	.short	0x0000
        /*0042*/ 	.short	0x0000
        /*0044*/ 	.byte	0x00, 0xf5, 0x21, 0x00


	//----- nvinfo : EIATTR_SPARSE_MMA_MASK
	.align		4
.L_15:
        /*0048*/ 	.byte	0x03, 0x50
        /*004a*/ 	.short	0x0000


	//----- nvinfo : EIATTR_MAXREG_COUNT
	.align		4
        /*004c*/ 	.byte	0x03, 0x1b
        /*004e*/ 	.short	0x00ff


	//----- nvinfo : EIATTR_MERCURY_ISA_VERSION
	.align		4
        /*0050*/ 	.byte	0x03, 0x5f
        /*0052*/ 	.short	0x0101


	//----- nvinfo : EIATTR_VRC_CTA_INIT_COUNT
	.align		4
        /*0054*/ 	.byte	0x02, 0x4a
	.zero		1
	.zero		1


	//----- nvinfo : EIATTR_EXIT_INSTR_OFFSETS
	.align		4
        /*0058*/ 	.byte	0x04, 0x1c
        /*005a*/ 	.short	(.L_17 - .L_16)


	//   ....[0]....
.L_16:
        /*005c*/ 	.word	0x000000e0


	//   ....[1]....
        /*0060*/ 	.word	0x000002d0


	//----- nvinfo : EIATTR_CBANK_PARAM_SIZE
	.align		4
.L_17:
        /*0064*/ 	.byte	0x03, 0x19
        /*0066*/ 	.short	0x0020


	//----- nvinfo : EIATTR_PARAM_CBANK
	.align		4
        /*0068*/ 	.byte	0x04, 0x0a
        /*006a*/ 	.short	(.L_19 - .L_18)
	.align		4
.L_18:
        /*006c*/ 	.word	index@(.nv.constant0._Z11tanh_kernelPKfPfmm)
        /*0070*/ 	.short	0x0380
        /*0072*/ 	.short	0x0020


	//----- nvinfo : EIATTR_SW_WAR
	.align		4
.L_19:
        /*0074*/ 	.byte	0x04, 0x36
        /*0076*/ 	.short	(.L_21 - .L_20)
.L_20:
        /*0078*/ 	.word	0x00000008
.L_21:


//--------------------- .nv.callgraph             --------------------------
	.section	.nv.callgraph,"",@"SHT_CUDA_CALLGRAPH"
	.align	4
	.sectionentsize	8
	.align		4
        /*0000*/ 	.word	0x00000000
	.align		4
        /*0004*/ 	.word	0xffffffff
	.align		4
        /*0008*/ 	.word	0x00000000
	.align		4
        /*000c*/ 	.word	0xfffffffe
	.align		4
        /*0010*/ 	.word	0x00000000
	.align		4
        /*0014*/ 	.word	0xfffffffd
	.align		4
        /*0018*/ 	.word	0x00000000
	.align		4
        /*001c*/ 	.word	0xfffffffc


//--------------------- .text._Z11tanh_kernelPKfPfmm --------------------------
	.section	.text._Z11tanh_kernelPKfPfmm,"ax",@progbits
	.align	128
        .global         _Z11tanh_kernelPKfPfmm
        .type           _Z11tanh_kernelPKfPfmm,@function
        .size           _Z11tanh_kernelPKfPfmm,(.L_x_1 - _Z11tanh_kernelPKfPfmm)
        .other          _Z11tanh_kernelPKfPfmm,@"STO_CUDA_ENTRY STV_DEFAULT"
_Z11tanh_kernelPKfPfmm:
.text._Z11tanh_kernelPKfPfmm:
[----:B------:R-:W-:Y:S01]  /*0000*/  LDC R1, c[0x0][0x37c] ;  /* 0x0000df00ff017b82 */ /* 0x000fe20000000800 */
[----:B------:R-:W0:Y:S01]  /*0010*/  S2R R5, SR_CTAID.Y ;  /* 0x0000000000057919 */ /* 0x000e220000002600 */
[----:B------:R-:W1:Y:S01]  /*0020*/  LDCU UR4, c[0x0][0x360] ;  /* 0x00006c00ff0477ac */ /* 0x000e620008000800 */
[----:B------:R-:W0:Y:S01]  /*0030*/  S2R R0, SR_TID.Y ;  /* 0x0000000000007919 */ /* 0x000e220000002200 */
[----:B------:R-:W0:Y:S01]  /*0040*/  LDCU UR5, c[0x0][0x364] ;  /* 0x00006c80ff0577ac */ /* 0x000e220008000800 */
[----:B------:R-:W1:Y:S01]  /*0050*/  S2R R2, SR_CTAID.X ;  /* 0x0000000000027919 */ /* 0x000e620000002500 */
[----:B------:R-:W2:Y:S01]  /*0060*/  LDCU.128 UR8, c[0x0][0x390] ;  /* 0x00007200ff0877ac */ /* 0x000ea20008000c00 */
[----:B------:R-:W1:Y:S01]  /*0070*/  S2R R3, SR_TID.X ;  /* 0x0000000000037919 */ /* 0x000e620000002100 */
[----:B0-----:R-:W-:-:S05]  /*0080*/  IMAD R5, R5, UR5, R0 ;  /* 0x0000000505057c24 */ /* 0x001fca000f8e0200 */
[----:B--2---:R-:W-:Y:S01]  /*0090*/  ISETP.GE.U32.AND P1, PT, R5, UR10, PT ;  /* 0x0000000a05007c0c */ /* 0x004fe2000bf26070 */
[----:B-1----:R-:W-:-:S03]  /*00a0*/  IMAD R2, R2, UR4, R3 ;  /* 0x0000000402027c24 */ /* 0x002fc6000f8e0203 */
[----:B------:R-:W-:Y:S02]  /*00b0*/  ISETP.GE.U32.AND.EX P1, PT, RZ, UR11, PT, P1 ;  /* 0x0000000bff007c0c */ /* 0x000fe4000bf26110 */
[----:B------:R-:W-:-:S04]  /*00c0*/  ISETP.GE.U32.AND P0, PT, R2, UR8, PT ;  /* 0x0000000802007c0c */ /* 0x000fc8000bf06070 */
[----:B------:R-:W-:-:S13]  /*00d0*/  ISETP.GE.U32.OR.EX P0, PT, RZ, UR9, P1, P0 ;  /* 0x00000009ff007c0c */ /* 0x000fda0008f06500 */
[----:B------:R-:W-:Y:S05]  /*00e0*/  @P0 EXIT ;  /* 0x000000000000094d */ /* 0x000fea0003800000 */
[----:B------:R-:W0:Y:S01]  /*00f0*/  LDCU.128 UR12, c[0x0][0x380] ;  /* 0x00007000ff0c77ac */ /* 0x000e220008000c00 */
[----:B------:R-:W-:Y:S01]  /*0100*/  IMAD.MOV.U32 R3, RZ, RZ, RZ ;  /* 0x000000ffff037224 */ /* 0x000fe200078e00ff */
[----:B------:R-:W1:Y:S01]  /*0110*/  LDCU.64 UR4, c[0x0][0x358] ;  /* 0x00006b00ff0477ac */ /* 0x000e620008000a00 */
[----:B------:R-:W-:-:S04]  /*0120*/  IMAD.WIDE.U32 R2, R5, UR8, R2 ;  /* 0x0000000805027c25 */ /* 0x000fc8000f8e0002 */
[----:B------:R-:W-:Y:S02]  /*0130*/  IMAD R5, R5, UR9, R3 ;  /* 0x0000000905057c24 */ /* 0x000fe4000f8e0203 */
[----:B------:R-:W-:-:S03]  /*0140*/  IMAD.SHL.U32 R9, R2, 0x4, RZ ;  /* 0x0000000402097824 */ /* 0x000fc600078e00ff */
[----:B------:R-:W-:Y:S02]  /*0150*/  SHF.L.U64.HI R10, R2, 0x2, R5 ;  /* 0x00000002020a7819 */ /* 0x000fe40000010205 */
[----:B0-----:R-:W-:-:S04]  /*0160*/  IADD3 R2, P0, PT, R9, UR12, RZ ;  /* 0x0000000c09027c10 */ /* 0x001fc8000ff1e0ff */
[----:B------:R-:W-:-:S05]  /*0170*/  IADD3.X R3, PT, PT, R10, UR13, RZ, P0, !PT ;  /* 0x0000000d0a037c10 */ /* 0x000fca00087fe4ff */
[----:B-1----:R-:W2:Y:S01]  /*0180*/  LDG.E R4, desc[UR4][R2.64] ;  /* 0x0000000402047981 */ /* 0x002ea2000c1e1900 */
[----:B------:R-:W-:Y:S01]  /*0190*/  HFMA2 R8, -RZ, RZ, 1.125, -9232 ;  /* 0x3c80f082ff087431 */ /* 0x000fe200000001ff */
[----:B------:R-:W-:Y:S01]  /*01a0*/  MOV R6, 0x3f800000 ;  /* 0x3f80000000067802 */ /* 0x000fe20000000f00 */
[C---:B--2---:R-:W-:Y:S01]  /*01b0*/  FMUL R0, |R4|.reuse, 2.8853900432586669922 ;  /* 0x4038aa3b04007820 */ /* 0x044fe20000400200 */
[C---:B------:R-:W-:Y:S01]  /*01c0*/  FMUL R7, R4.reuse, R4 ;  /* 0x0000000404077220 */ /* 0x040fe20000400000 */
[C---:B------:R-:W-:Y:S02]  /*01d0*/  FSETP.GE.AND P0, PT, |R4|.reuse, 0.60000002384185791016, PT ;  /* 0x3f19999a0400780b */ /* 0x040fe40003f06200 */
[----:B------:R-:W-:Y:S01]  /*01e0*/  FSETP.GE.AND P1, PT, |R4|, 9.010913848876953125, PT ;  /* 0x41102cb40400780b */ /* 0x000fe20003f26200 */
[C---:B------:R-:W-:Y:S01]  /*01f0*/  FFMA R8, R7.reuse, R8, -0.052303962409496307373 ;  /* 0xbd563cae07087423 */ /* 0x040fe20000000008 */
[----:B------:R-:W0:Y:S03]  /*0200*/  MUFU.EX2 R0, R0 ;  /* 0x0000000000007308 */ /* 0x000e260000000800 */
[----:B------:R-:W-:Y:S01]  /*0210*/  FFMA R8, R7, R8, 0.1331529766321182251 ;  /* 0x3e08594107087423 */ /* 0x000fe20000000008 */
[----:B0-----:R-:W-:-:S03]  /*0220*/  FADD R5, R0, 1 ;  /* 0x3f80000000057421 */ /* 0x001fc60000000000 */
[----:B------:R-:W-:-:S04]  /*0230*/  FFMA R0, R7, R8, -0.33332768082618713379 ;  /* 0xbeaaa9ed07007423 */ /* 0x000fc80000000008 */
[----:B------:R-:W-:Y:S01]  /*0240*/  FFMA R7, R7, R0, RZ ;  /* 0x0000000007077223 */ /* 0x000fe200000000ff */
[----:B------:R-:W0:Y:S02]  /*0250*/  MUFU.RCP R5, R5 ;  /* 0x0000000500057308 */ /* 0x000e240000001000 */
[----:B0-----:R-:W-:-:S05]  /*0260*/  FFMA R6, R5, -2, R6 ;  /* 0xc000000005067823 */ /* 0x001fca0000000006 */
[----:B------:R-:W-:Y:S02]  /*0270*/  FSEL R3, R6, 1, !P1 ;  /* 0x3f80000006037808 */ /* 0x000fe40004800000 */
[----:B------:R-:W-:Y:S02]  /*0280*/  IADD3 R2, P1, PT, R9, UR14, RZ ;  /* 0x0000000e09027c10 */ /* 0x000fe4000ff3e0ff */
[--C-:B------:R-:W-:Y:S01]  /*0290*/  LOP3.LUT R5, R3, 0x80000000, R4.reuse, 0xb8, !PT ;  /* 0x8000000003057812 */ /* 0x100fe200078eb804 */
[----:B------:R-:W-:Y:S01]  /*02a0*/  @!P0 FFMA R5, R4, R7, R4 ;  /* 0x0000000704058223 */ /* 0x000fe20000000004 */
[----:B------:R-:W-:-:S05]  /*02b0*/  IADD3.X R3, PT, PT, R10, UR15, RZ, P1, !PT ;  /* 0x0000000f0a037c10 */ /* 0x000fca0008ffe4ff */
[----:B------:R-:W-:Y:S01]  /*02c0*/  STG.E desc[UR4][R2.64], R5 ;  /* 0x0000000502007986 */ /* 0x000fe2000c101904 */
[----:B------:R-:W-:Y:S05]  /*02d0*/  EXIT ;  /* 0x000000000000794d */ /* 0x000fea0003800000 */
.L_x_0:
[----:B------:R-:W-:-:S00]  /*02e0*/  BRA `(.L_x_0) ;  /* 0xfffffffc00fc7947 */ /* 0x000fc0000383ffff */
[----:B------:R-:W-:-:S00]  /*02f0*/  NOP ;  /* 0x0000000000007918 */ /* 0x000fc00000000000 */
        /* <DEDUP_REMOVED lines=8> */
.L_x_1:


//--------------------- .nv.shared.reserved.0     --------------------------
	.section	.nv.shared.reserved.0,"aw",@nobits
	.weak		__nv_reservedSMEM_offset_0_alias
	.size		__nv_reservedSMEM_offset_0_alias, 0, 64
	.other		__nv_reservedSMEM_offset_0_alias,@"STO_CUDA_RESERVED_SHARED STV_DEFAULT"
__nv_reservedSMEM_offset_0_alias:
	.zero		0
	.zero		64


//--------------------- .nv.constant0._Z11tanh_kernelPKfPfmm --------------------------
	.section	.nv.constant0._Z11tanh_kernelPKfPfmm,"a",@progbits
	.sectionflags	@""
	.align	4
.nv.constant0._Z11tanh_kernelPKfPfmm:
	.zero		928


//--------------------- SYMBOLS --------------------------

	.type		.nv.reservedSmem.offset0,@object
	.size		.nv.reservedSmem.offset0,0x4
